//
// Generated by NVIDIA NVVM Compiler
//
// Compiler Build ID: CL-36424714
// Cuda compilation tools, release 13.0, V13.0.88
// Based on NVVM 20.0.0
//

.version 9.0
.target sm_100
.address_size 64

	// .globl	_Z6kernelPiS_S_

.visible .entry _Z6kernelPiS_S_(
	.param .u64 .ptr .align 1 _Z6kernelPiS_S__param_0,
	.param .u64 .ptr .align 1 _Z6kernelPiS_S__param_1,
	.param .u64 .ptr .align 1 _Z6kernelPiS_S__param_2
)
{
	.reg .b32 	%r<5>;
	.reg .b64 	%rd<11>;

	ld.param.u64 	%rd1, [_Z6kernelPiS_S__param_0];
	ld.param.u64 	%rd2, [_Z6kernelPiS_S__param_1];
	ld.param.u64 	%rd3, [_Z6kernelPiS_S__param_2];
	cvta.to.global.u64 	%rd4, %rd3;
	cvta.to.global.u64 	%rd5, %rd2;
	cvta.to.global.u64 	%rd6, %rd1;
	mov.u32 	%r1, %tid.x;
	mul.wide.u32 	%rd7, %r1, 4;
	add.s64 	%rd8, %rd6, %rd7;
	ld.global.u32 	%r2, [%rd8];
	add.s64 	%rd9, %rd5, %rd7;
	ld.global.u32 	%r3, [%rd9];
	add.s32 	%r4, %r3, %r2;
	add.s64 	%rd10, %rd4, %rd7;
	st.global.u32 	[%rd10], %r4;
	ret;

}


// ===== COMPILED SASS (sm_100) =====

	.target	sm_100

	.elftype	@"ET_EXEC"


//--------------------- .note.nv.tkinfo           --------------------------
	.section	.note.nv.tkinfo,"",@"SHT_NOTE"
	.sectionflags	@"SHF_NOTE_NV_TKINFO"
	.tkinfo
        /*0018*/ 	.word	0x00000002
        /*0030*/ 	.string	""
        /*0030*/ 	.string	"ptxas"
        /*0030*/ 	.string	"Cuda compilation tools, release 13.0, V13.0.88"
        /*0030*/ 	.string	"Build cuda_13.0.r13.0/compiler.36424714_0"
        /*0030*/ 	.string	"-arch sm_100 -m 64 "



//--------------------- .note.nv.cuinfo           --------------------------
	.section	.note.nv.cuinfo,"",@"SHT_NOTE"
	.sectionflags	@"SHF_NOTE_NV_CUINFO"
        /*0018*/ 	.short	0x0002
        /*001a*/ 	.short	0x0064
        /*001c*/ 	.short	0x0082
	.zero		2


//--------------------- .nv.info                  --------------------------
	.section	.nv.info,"",@"SHT_CUDA_INFO"
	.align	4


	//----- nvinfo : EIATTR_REGCOUNT
	.align		4
        /*0000*/ 	.byte	0x04, 0x2f
        /*0002*/ 	.short	(.L_1 - .L_0)
	.align		4
.L_0:
        /*0004*/ 	.word	index@(_Z6kernelPiS_S_)
        /*0008*/ 	.word	0x0000000c


	//----- nvinfo : EIATTR_FRAME_SIZE
	.align		4
.L_1:
        /*000c*/ 	.byte	0x04, 0x11
        /*000e*/ 	.short	(.L_3 - .L_2)
	.align		4
.L_2:
        /*0010*/ 	.word	index@(_Z6kernelPiS_S_)
        /*0014*/ 	.word	0x00000000


	//----- nvinfo : EIATTR_MIN_STACK_SIZE
	.align		4
.L_3:
        /*0018*/ 	.byte	0x04, 0x12
        /*001a*/ 	.short	(.L_5 - .L_4)
	.align		4
.L_4:
        /*001c*/ 	.word	index@(_Z6kernelPiS_S_)
        /*0020*/ 	.word	0x00000000
.L_5:


//--------------------- .nv.compat                --------------------------
	.section	.nv.compat,"",@"SHT_CUDA_COMPAT_INFO"
	.align	4
        /*0000*/ 	.byte	0x02, 0x09, 0x00, 0x00, 0x02, 0x02, 0x01, 0x00, 0x02, 0x05, 0x05, 0x00, 0x03, 0x07, 0x01, 0x01
        /*0010*/ 	.byte	0x02, 0x03, 0x00, 0x00, 0x02, 0x06, 0x01, 0x00, 0x04, 0x0b, 0x08, 0x00, 0x09, 0x00, 0x00, 0x00
        /*0020*/ 	.byte	0x00, 0x00, 0x00, 0x00


//--------------------- .nv.info._Z6kernelPiS_S_  --------------------------
	.section	.nv.info._Z6kernelPiS_S_,"",@"SHT_CUDA_INFO"
	.sectionflags	@""
	.align	4


	//----- nvinfo : EIATTR_CUDA_API_VERSION
	.align		4
        /*0000*/ 	.byte	0x04, 0x37
        /*0002*/ 	.short	(.L_7 - .L_6)
.L_6:
        /*0004*/ 	.word	0x00000082


	//----- nvinfo : EIATTR_KPARAM_INFO
	.align		4
.L_7:
        /*0008*/ 	.byte	0x04, 0x17
        /*000a*/ 	.short	(.L_9 - .L_8)
.L_8:
        /*000c*/ 	.word	0x00000000
        /*0010*/ 	.short	0x0002
        /*0012*/ 	.short	0x0010
        /*0014*/ 	.byte	0x00, 0xf5, 0x21, 0x00


	//----- nvinfo : EIATTR_KPARAM_INFO
	.align		4
.L_9:
        /*0018*/ 	.byte	0x04, 0x17
        /*001a*/ 	.short	(.L_11 - .L_10)
.L_10:
        /*001c*/ 	.word	0x00000000
        /*0020*/ 	.short	0x0001
        /*0022*/ 	.short	0x0008
        /*0024*/ 	.byte	0x00, 0xf5, 0x21, 0x00


	//----- nvinfo : EIATTR_KPARAM_INFO
	.align		4
.L_11:
        /*0028*/ 	.byte	0x04, 0x17
        /*002a*/ 	.short	(.L_13 - .L_12)
.L_12:
        /*002c*/ 	.word	0x00000000
        /*0030*/ 	.short	0x0000
        /*0032*/ 	.short	0x0000
        /*0034*/ 	.byte	0x00, 0xf5, 0x21, 0x00


	//----- nvinfo : EIATTR_SPARSE_MMA_MASK
	.align		4
.L_13:
        /*0038*/ 	.byte	0x03, 0x50
        /*003a*/ 	.short	0x0000


	//----- nvinfo : EIATTR_MAXREG_COUNT
	.align		4
        /*003c*/ 	.byte	0x03, 0x1b
        /*003e*/ 	.short	0x00ff


	//----- nvinfo : EIATTR_MERCURY_ISA_VERSION
	.align		4
        /*0040*/ 	.byte	0x03, 0x5f
        /*0042*/ 	.short	0x0101


	//----- nvinfo : EIATTR_VRC_CTA_INIT_COUNT
	.align		4
        /*0044*/ 	.byte	0x02, 0x4a
	.zero		1
	.zero		1


	//----- nvinfo : EIATTR_EXIT_INSTR_OFFSETS
	.align		4
        /*0048*/ 	.byte	0x04, 0x1c
        /*004a*/ 	.short	(.L_15 - .L_14)


	//   ....[0]....
.L_14:
        /*004c*/ 	.word	0x000000d0


	//----- nvinfo : EIATTR_CBANK_PARAM_SIZE
	.align		4
.L_15:
        /*0050*/ 	.byte	0x03, 0x19
        /*0052*/ 	.short	0x0018


	//----- nvinfo : EIATTR_PARAM_CBANK
	.align		4
        /*0054*/ 	.byte	0x04, 0x0a
        /*0056*/ 	.short	(.L_17 - .L_16)
	.align		4
.L_16:
        /*0058*/ 	.word	index@(.nv.constant0._Z6kernelPiS_S_)
        /*005c*/ 	.short	0x0380
        /*005e*/ 	.short	0x0018


	//----- nvinfo : EIATTR_SW_WAR
	.align		4
.L_17:
        /*0060*/ 	.byte	0x04, 0x36
        /*0062*/ 	.short	(.L_19 - .L_18)
.L_18:
        /*0064*/ 	.word	0x00000008
.L_19:


//--------------------- .nv.callgraph             --------------------------
	.section	.nv.callgraph,"",@"SHT_CUDA_CALLGRAPH"
	.align	4
	.sectionentsize	8
	.align		4
        /*0000*/ 	.word	0x00000000
	.align		4
        /*0004*/ 	.word	0xffffffff
	.align		4
        /*0008*/ 	.word	0x00000000
	.align		4
        /*000c*/ 	.word	0xfffffffe
	.align		4
        /*0010*/ 	.word	0x00000000
	.align		4
        /*0014*/ 	.word	0xfffffffd
	.align		4
        /*0018*/ 	.word	0x00000000
	.align		4
        /*001c*/ 	.word	0xfffffffc


//--------------------- .text._Z6kernelPiS_S_     --------------------------
	.section	.text._Z6kernelPiS_S_,"ax",@progbits
	.align	128
        .global         _Z6kernelPiS_S_
        .type           _Z6kernelPiS_S_,@function
        .size           _Z6kernelPiS_S_,(.L_x_1 - _Z6kernelPiS_S_)
        .other          _Z6kernelPiS_S_,@"STO_CUDA_ENTRY STV_DEFAULT"
_Z6kernelPiS_S_:
.text._Z6kernelPiS_S_:
[----:B------:R-:W-:Y:S01]  /*0000*/  LDC R1, c[0x0][0x37c] ;  /* 0x0000df00ff017b82 */ /* 0x000fe20000000800 */
[----:B------:R-:W0:Y:S07]  /*0010*/  S2R R9, SR_TID.X ;  /* 0x0000000000097919 */ /* 0x000e2e0000002100 */
[----:B------:R-:W0:Y:S01]  /*0020*/  LDC.64 R2, c[0x0][0x380] ;  /* 0x0000e000ff027b82 */ /* 0x000e220000000a00 */
[----:B------:R-:W1:Y:S07]  /*0030*/  LDCU.64 UR4, c[0x0][0x358] ;  /* 0x00006b00ff0477ac */ /* 0x000e6e0008000a00 */
[----:B------:R-:W2:Y:S08]  /*0040*/  LDC.64 R4, c[0x0][0x388] ;  /* 0x0000e200ff047b82 */ /* 0x000eb00000000a00 */
[----:B------:R-:W3:Y:S01]  /*0050*/  LDC.64 R6, c[0x0][0x390] ;  /* 0x0000e400ff067b82 */ /* 0x000ee20000000a00 */
[----:B0-----:R-:W-:-:S04]  /*0060*/  IMAD.WIDE.U32 R2, R9, 0x4, R2 ;  /* 0x0000000409027825 */ /* 0x001fc800078e0002 */
[C---:B--2---:R-:W-:Y:S02]  /*0070*/  IMAD.WIDE.U32 R4, R9.reuse, 0x4, R4 ;  /* 0x0000000409047825 */ /* 0x044fe400078e0004 */
[----:B-1----:R-:W2:Y:S04]  /*0080*/  LDG.E R2, desc[UR4][R2.64] ;  /* 0x0000000402027981 */ /* 0x002ea8000c1e1900 */
[----:B------:R-:W2:Y:S01]  /*0090*/  LDG.E R5, desc[UR4][R4.64] ;  /* 0x0000000404057981 */ /* 0x000ea2000c1e1900 */
[----:B---3--:R-:W-:Y:S01]  /*00a0*/  IMAD.WIDE.U32 R6, R9, 0x4, R6 ;  /* 0x0000000409067825 */ /* 0x008fe200078e0006 */
[----:B--2---:R-:W-:-:S05]  /*00b0*/  IADD3 R9, PT, PT, R2, R5, RZ ;  /* 0x0000000502097210 */ /* 0x004fca0007ffe0ff */
[----:B------:R-:W-:Y:S01]  /*00c0*/  STG.E desc[UR4][R6.64], R9 ;  /* 0x0000000906007986 */ /* 0x000fe2000c101904 */
[----:B------:R-:W-:Y:S05]  /*00d0*/  EXIT ;  /* 0x000000000000794d */ /* 0x000fea0003800000 */
.L_x_0:
[----:B------:R-:W-:-:S00]  /*00e0*/  BRA `(.L_x_0) ;  /* 0xfffffffc00fc7947 */ /* 0x000fc0000383ffff */
[----:B------:R-:W-:-:S00]  /*00f0*/  NOP ;  /* 0x0000000000007918 */ /* 0x000fc00000000000 */
        /* <DEDUP_REMOVED lines=8> */
.L_x_1:


//--------------------- .nv.shared.reserved.0     --------------------------
	.section	.nv.shared.reserved.0,"aw",@nobits
	.weak		__nv_reservedSMEM_offset_0_alias
	.size		__nv_reservedSMEM_offset_0_alias, 0, 64
	.other		__nv_reservedSMEM_offset_0_alias,@"STO_CUDA_RESERVED_SHARED STV_DEFAULT"
__nv_reservedSMEM_offset_0_alias:
	.zero		0
	.zero		64


//--------------------- .nv.constant0._Z6kernelPiS_S_ --------------------------
	.section	.nv.constant0._Z6kernelPiS_S_,"a",@progbits
	.sectionflags	@""
	.align	4
.nv.constant0._Z6kernelPiS_S_:
	.zero		920


//--------------------- SYMBOLS --------------------------

	.type		.nv.reservedSmem.offset0,@object
	.size		.nv.reservedSmem.offset0,0x4
